//
// Generated by NVIDIA NVVM Compiler
//
// Compiler Build ID: CL-36424714
// Cuda compilation tools, release 13.0, V13.0.88
// Based on NVVM 20.0.0
//

.version 9.0
.target sm_100
.address_size 64

	// .globl	_ZN3cub18CUB_300001_SM_10006detail11EmptyKernelIvEEvv
.global .align 1 .b8 _ZN41_INTERNAL_c119476e_4_k_cu_ed48d2f8_1941544cuda3std3__45__cpo5beginE[1];
.global .align 1 .b8 _ZN41_INTERNAL_c119476e_4_k_cu_ed48d2f8_1941544cuda3std3__45__cpo3endE[1];
.global .align 1 .b8 _ZN41_INTERNAL_c119476e_4_k_cu_ed48d2f8_1941544cuda3std3__45__cpo6cbeginE[1];
.global .align 1 .b8 _ZN41_INTERNAL_c119476e_4_k_cu_ed48d2f8_1941544cuda3std3__45__cpo4cendE[1];
.global .align 1 .b8 _ZN41_INTERNAL_c119476e_4_k_cu_ed48d2f8_1941544cuda3std3__45__cpo6rbeginE[1];
.global .align 1 .b8 _ZN41_INTERNAL_c119476e_4_k_cu_ed48d2f8_1941544cuda3std3__45__cpo4rendE[1];
.global .align 1 .b8 _ZN41_INTERNAL_c119476e_4_k_cu_ed48d2f8_1941544cuda3std3__45__cpo7crbeginE[1];
.global .align 1 .b8 _ZN41_INTERNAL_c119476e_4_k_cu_ed48d2f8_1941544cuda3std3__45__cpo5crendE[1];
.global .align 1 .b8 _ZN41_INTERNAL_c119476e_4_k_cu_ed48d2f8_1941544cuda3std3__443_GLOBAL__N__c119476e_4_k_cu_ed48d2f8_1941546ignoreE[1];
.global .align 1 .b8 _ZN41_INTERNAL_c119476e_4_k_cu_ed48d2f8_1941544cuda3std3__419piecewise_constructE[1];
.global .align 1 .b8 _ZN41_INTERNAL_c119476e_4_k_cu_ed48d2f8_1941544cuda3std3__48in_placeE[1];
.global .align 1 .b8 _ZN41_INTERNAL_c119476e_4_k_cu_ed48d2f8_1941544cuda3std3__420unreachable_sentinelE[1];
.global .align 1 .b8 _ZN41_INTERNAL_c119476e_4_k_cu_ed48d2f8_1941544cuda3std3__47nulloptE[1];
.global .align 1 .b8 _ZN41_INTERNAL_c119476e_4_k_cu_ed48d2f8_1941544cuda3std3__48unexpectE[1];
.global .align 1 .b8 _ZN41_INTERNAL_c119476e_4_k_cu_ed48d2f8_1941544cuda3std6ranges3__45__cpo4swapE[1];
.global .align 1 .b8 _ZN41_INTERNAL_c119476e_4_k_cu_ed48d2f8_1941544cuda3std6ranges3__45__cpo9iter_moveE[1];
.global .align 1 .b8 _ZN41_INTERNAL_c119476e_4_k_cu_ed48d2f8_1941544cuda3std6ranges3__45__cpo5beginE[1];
.global .align 1 .b8 _ZN41_INTERNAL_c119476e_4_k_cu_ed48d2f8_1941544cuda3std6ranges3__45__cpo3endE[1];
.global .align 1 .b8 _ZN41_INTERNAL_c119476e_4_k_cu_ed48d2f8_1941544cuda3std6ranges3__45__cpo6cbeginE[1];
.global .align 1 .b8 _ZN41_INTERNAL_c119476e_4_k_cu_ed48d2f8_1941544cuda3std6ranges3__45__cpo4cendE[1];
.global .align 1 .b8 _ZN41_INTERNAL_c119476e_4_k_cu_ed48d2f8_1941544cuda3std6ranges3__45__cpo7advanceE[1];
.global .align 1 .b8 _ZN41_INTERNAL_c119476e_4_k_cu_ed48d2f8_1941544cuda3std6ranges3__45__cpo9iter_swapE[1];
.global .align 1 .b8 _ZN41_INTERNAL_c119476e_4_k_cu_ed48d2f8_1941544cuda3std6ranges3__45__cpo4nextE[1];
.global .align 1 .b8 _ZN41_INTERNAL_c119476e_4_k_cu_ed48d2f8_1941544cuda3std6ranges3__45__cpo4prevE[1];
.global .align 1 .b8 _ZN41_INTERNAL_c119476e_4_k_cu_ed48d2f8_1941544cuda3std6ranges3__45__cpo4dataE[1];
.global .align 1 .b8 _ZN41_INTERNAL_c119476e_4_k_cu_ed48d2f8_1941544cuda3std6ranges3__45__cpo5cdataE[1];
.global .align 1 .b8 _ZN41_INTERNAL_c119476e_4_k_cu_ed48d2f8_1941544cuda3std6ranges3__45__cpo4sizeE[1];
.global .align 1 .b8 _ZN41_INTERNAL_c119476e_4_k_cu_ed48d2f8_1941544cuda3std6ranges3__45__cpo5ssizeE[1];
.global .align 1 .b8 _ZN41_INTERNAL_c119476e_4_k_cu_ed48d2f8_1941544cuda3std6ranges3__45__cpo8distanceE[1];
.global .align 1 .b8 _ZN41_INTERNAL_c119476e_4_k_cu_ed48d2f8_1941546thrust24THRUST_300001_SM_1000_NS8cuda_cub3parE[1];
.global .align 1 .b8 _ZN41_INTERNAL_c119476e_4_k_cu_ed48d2f8_1941546thrust24THRUST_300001_SM_1000_NS8cuda_cub10par_nosyncE[1];
.global .align 1 .b8 _ZN41_INTERNAL_c119476e_4_k_cu_ed48d2f8_1941546thrust24THRUST_300001_SM_1000_NS6system6detail10sequential3seqE[1];
.global .align 1 .b8 _ZN41_INTERNAL_c119476e_4_k_cu_ed48d2f8_1941546thrust24THRUST_300001_SM_1000_NS12placeholders2_1E[1];
.global .align 1 .b8 _ZN41_INTERNAL_c119476e_4_k_cu_ed48d2f8_1941546thrust24THRUST_300001_SM_1000_NS12placeholders2_2E[1];
.global .align 1 .b8 _ZN41_INTERNAL_c119476e_4_k_cu_ed48d2f8_1941546thrust24THRUST_300001_SM_1000_NS12placeholders2_3E[1];
.global .align 1 .b8 _ZN41_INTERNAL_c119476e_4_k_cu_ed48d2f8_1941546thrust24THRUST_300001_SM_1000_NS12placeholders2_4E[1];
.global .align 1 .b8 _ZN41_INTERNAL_c119476e_4_k_cu_ed48d2f8_1941546thrust24THRUST_300001_SM_1000_NS12placeholders2_5E[1];
.global .align 1 .b8 _ZN41_INTERNAL_c119476e_4_k_cu_ed48d2f8_1941546thrust24THRUST_300001_SM_1000_NS12placeholders2_6E[1];
.global .align 1 .b8 _ZN41_INTERNAL_c119476e_4_k_cu_ed48d2f8_1941546thrust24THRUST_300001_SM_1000_NS12placeholders2_7E[1];
.global .align 1 .b8 _ZN41_INTERNAL_c119476e_4_k_cu_ed48d2f8_1941546thrust24THRUST_300001_SM_1000_NS12placeholders2_8E[1];
.global .align 1 .b8 _ZN41_INTERNAL_c119476e_4_k_cu_ed48d2f8_1941546thrust24THRUST_300001_SM_1000_NS12placeholders2_9E[1];
.global .align 1 .b8 _ZN41_INTERNAL_c119476e_4_k_cu_ed48d2f8_1941546thrust24THRUST_300001_SM_1000_NS12placeholders3_10E[1];
.global .align 1 .b8 _ZN41_INTERNAL_c119476e_4_k_cu_ed48d2f8_1941546thrust24THRUST_300001_SM_1000_NS3seqE[1];

.visible .entry _ZN3cub18CUB_300001_SM_10006detail11EmptyKernelIvEEvv()
{


	ret;

}


// ===== COMPILED SASS (sm_100) =====

	.target	sm_100

	.elftype	@"ET_EXEC"


//--------------------- .note.nv.tkinfo           --------------------------
	.section	.note.nv.tkinfo,"",@"SHT_NOTE"
	.sectionflags	@"SHF_NOTE_NV_TKINFO"
	.tkinfo
        /*0018*/ 	.word	0x00000002
        /*0030*/ 	.string	""
        /*0030*/ 	.string	"ptxas"
        /*0030*/ 	.string	"Cuda compilation tools, release 13.0, V13.0.88"
        /*0030*/ 	.string	"Build cuda_13.0.r13.0/compiler.36424714_0"
        /*0030*/ 	.string	"-arch sm_100 -m 64 "



//--------------------- .note.nv.cuinfo           --------------------------
	.section	.note.nv.cuinfo,"",@"SHT_NOTE"
	.sectionflags	@"SHF_NOTE_NV_CUINFO"
        /*0018*/ 	.short	0x0002
        /*001a*/ 	.short	0x0064
        /*001c*/ 	.short	0x0082
	.zero		2


//--------------------- .nv.info                  --------------------------
	.section	.nv.info,"",@"SHT_CUDA_INFO"
	.align	4


	//----- nvinfo : EIATTR_REGCOUNT
	.align		4
        /*0000*/ 	.byte	0x04, 0x2f
        /*0002*/ 	.short	(.L_44 - .L_43)
	.align		4
.L_43:
        /*0004*/ 	.word	index@(_ZN3cub18CUB_300001_SM_10006detail11EmptyKernelIvEEvv)
        /*0008*/ 	.word	0x00000004


	//----- nvinfo : EIATTR_FRAME_SIZE
	.align		4
.L_44:
        /*000c*/ 	.byte	0x04, 0x11
        /*000e*/ 	.short	(.L_46 - .L_45)
	.align		4
.L_45:
        /*0010*/ 	.word	index@(_ZN3cub18CUB_300001_SM_10006detail11EmptyKernelIvEEvv)
        /*0014*/ 	.word	0x00000000


	//----- nvinfo : EIATTR_MIN_STACK_SIZE
	.align		4
.L_46:
        /*0018*/ 	.byte	0x04, 0x12
        /*001a*/ 	.short	(.L_48 - .L_47)
	.align		4
.L_47:
        /*001c*/ 	.word	index@(_ZN3cub18CUB_300001_SM_10006detail11EmptyKernelIvEEvv)
        /*0020*/ 	.word	0x00000000
.L_48:


//--------------------- .nv.compat                --------------------------
	.section	.nv.compat,"",@"SHT_CUDA_COMPAT_INFO"
	.align	4
        /*0000*/ 	.byte	0x02, 0x09, 0x00, 0x00, 0x02, 0x02, 0x01, 0x00, 0x02, 0x05, 0x05, 0x00, 0x03, 0x07, 0x01, 0x01
        /*0010*/ 	.byte	0x02, 0x03, 0x00, 0x00, 0x02, 0x06, 0x01, 0x00, 0x04, 0x0b, 0x08, 0x00, 0x09, 0x00, 0x00, 0x00
        /*0020*/ 	.byte	0x00, 0x00, 0x00, 0x00


//--------------------- .nv.info._ZN3cub18CUB_300001_SM_10006detail11EmptyKernelIvEEvv --------------------------
	.section	.nv.info._ZN3cub18CUB_300001_SM_10006detail11EmptyKernelIvEEvv,"",@"SHT_CUDA_INFO"
	.sectionflags	@""
	.align	4


	//----- nvinfo : EIATTR_CUDA_API_VERSION
	.align		4
        /*0000*/ 	.byte	0x04, 0x37
        /*0002*/ 	.short	(.L_50 - .L_49)
.L_49:
        /*0004*/ 	.word	0x00000082


	//----- nvinfo : EIATTR_SPARSE_MMA_MASK
	.align		4
.L_50:
        /*0008*/ 	.byte	0x03, 0x50
        /*000a*/ 	.short	0x0000


	//----- nvinfo : EIATTR_MAXREG_COUNT
	.align		4
        /*000c*/ 	.byte	0x03, 0x1b
        /*000e*/ 	.short	0x00ff


	//----- nvinfo : EIATTR_MERCURY_ISA_VERSION
	.align		4
        /*0010*/ 	.byte	0x03, 0x5f
        /*0012*/ 	.short	0x0101


	//----- nvinfo : EIATTR_VRC_CTA_INIT_COUNT
	.align		4
        /*0014*/ 	.byte	0x02, 0x4a
	.zero		1
	.zero		1


	//----- nvinfo : EIATTR_EXIT_INSTR_OFFSETS
	.align		4
        /*0018*/ 	.byte	0x04, 0x1c
        /*001a*/ 	.short	(.L_52 - .L_51)


	//   ....[0]....
.L_51:
        /*001c*/ 	.word	0x00000010


	//----- nvinfo : EIATTR_SW_WAR
	.align		4
.L_52:
        /*0020*/ 	.byte	0x04, 0x36
        /*0022*/ 	.short	(.L_54 - .L_53)
.L_53:
        /*0024*/ 	.word	0x00000008
.L_54:


//--------------------- .nv.callgraph             --------------------------
	.section	.nv.callgraph,"",@"SHT_CUDA_CALLGRAPH"
	.align	4
	.sectionentsize	8
	.align		4
        /*0000*/ 	.word	0x00000000
	.align		4
        /*0004*/ 	.word	0xffffffff
	.align		4
        /*0008*/ 	.word	0x00000000
	.align		4
        /*000c*/ 	.word	0xfffffffe
	.align		4
        /*0010*/ 	.word	0x00000000
	.align		4
        /*0014*/ 	.word	0xfffffffd
	.align		4
        /*0018*/ 	.word	0x00000000
	.align		4
        /*001c*/ 	.word	0xfffffffc


//--------------------- .nv.constant4             --------------------------
	.section	.nv.constant4,"a",@progbits
	.align	8
	.align		8
.nv.constant4:
        /*0000*/ 	.dword	_ZN41_INTERNAL_c119476e_4_k_cu_ed48d2f8_1944824cuda3std3__45__cpo5beginE
	.align		8
        /*0008*/ 	.dword	_ZN41_INTERNAL_c119476e_4_k_cu_ed48d2f8_1944824cuda3std3__45__cpo3endE
	.align		8
        /*0010*/ 	.dword	_ZN41_INTERNAL_c119476e_4_k_cu_ed48d2f8_1944824cuda3std3__45__cpo6cbeginE
	.align		8
        /*0018*/ 	.dword	_ZN41_INTERNAL_c119476e_4_k_cu_ed48d2f8_1944824cuda3std3__45__cpo4cendE
	.align		8
        /*0020*/ 	.dword	_ZN41_INTERNAL_c119476e_4_k_cu_ed48d2f8_1944824cuda3std3__45__cpo6rbeginE
	.align		8
        /*0028*/ 	.dword	_ZN41_INTERNAL_c119476e_4_k_cu_ed48d2f8_1944824cuda3std3__45__cpo4rendE
	.align		8
        /*0030*/ 	.dword	_ZN41_INTERNAL_c119476e_4_k_cu_ed48d2f8_1944824cuda3std3__45__cpo7crbeginE
	.align		8
        /*0038*/ 	.dword	_ZN41_INTERNAL_c119476e_4_k_cu_ed48d2f8_1944824cuda3std3__45__cpo5crendE
	.align		8
        /*0040*/ 	.dword	_ZN41_INTERNAL_c119476e_4_k_cu_ed48d2f8_1944824cuda3std3__443_GLOBAL__N__c119476e_4_k_cu_ed48d2f8_1944826ignoreE
	.align		8
        /*0048*/ 	.dword	_ZN41_INTERNAL_c119476e_4_k_cu_ed48d2f8_1944824cuda3std3__419piecewise_constructE
	.align		8
        /*0050*/ 	.dword	_ZN41_INTERNAL_c119476e_4_k_cu_ed48d2f8_1944824cuda3std3__48in_placeE
	.align		8
        /*0058*/ 	.dword	_ZN41_INTERNAL_c119476e_4_k_cu_ed48d2f8_1944824cuda3std3__420unreachable_sentinelE
	.align		8
        /*0060*/ 	.dword	_ZN41_INTERNAL_c119476e_4_k_cu_ed48d2f8_1944824cuda3std3__47nulloptE
	.align		8
        /*0068*/ 	.dword	_ZN41_INTERNAL_c119476e_4_k_cu_ed48d2f8_1944824cuda3std3__48unexpectE
	.align		8
        /*0070*/ 	.dword	_ZN41_INTERNAL_c119476e_4_k_cu_ed48d2f8_1944824cuda3std6ranges3__45__cpo4swapE
	.align		8
        /*0078*/ 	.dword	_ZN41_INTERNAL_c119476e_4_k_cu_ed48d2f8_1944824cuda3std6ranges3__45__cpo9iter_moveE
	.align		8
        /*0080*/ 	.dword	_ZN41_INTERNAL_c119476e_4_k_cu_ed48d2f8_1944824cuda3std6ranges3__45__cpo5beginE
	.align		8
        /*0088*/ 	.dword	_ZN41_INTERNAL_c119476e_4_k_cu_ed48d2f8_1944824cuda3std6ranges3__45__cpo3endE
	.align		8
        /*0090*/ 	.dword	_ZN41_INTERNAL_c119476e_4_k_cu_ed48d2f8_1944824cuda3std6ranges3__45__cpo6cbeginE
	.align		8
        /*0098*/ 	.dword	_ZN41_INTERNAL_c119476e_4_k_cu_ed48d2f8_1944824cuda3std6ranges3__45__cpo4cendE
	.align		8
        /*00a0*/ 	.dword	_ZN41_INTERNAL_c119476e_4_k_cu_ed48d2f8_1944824cuda3std6ranges3__45__cpo7advanceE
	.align		8
        /*00a8*/ 	.dword	_ZN41_INTERNAL_c119476e_4_k_cu_ed48d2f8_1944824cuda3std6ranges3__45__cpo9iter_swapE
	.align		8
        /*00b0*/ 	.dword	_ZN41_INTERNAL_c119476e_4_k_cu_ed48d2f8_1944824cuda3std6ranges3__45__cpo4nextE
	.align		8
        /*00b8*/ 	.dword	_ZN41_INTERNAL_c119476e_4_k_cu_ed48d2f8_1944824cuda3std6ranges3__45__cpo4prevE
	.align		8
        /*00c0*/ 	.dword	_ZN41_INTERNAL_c119476e_4_k_cu_ed48d2f8_1944824cuda3std6ranges3__45__cpo4dataE
	.align		8
        /*00c8*/ 	.dword	_ZN41_INTERNAL_c119476e_4_k_cu_ed48d2f8_1944824cuda3std6ranges3__45__cpo5cdataE
	.align		8
        /*00d0*/ 	.dword	_ZN41_INTERNAL_c119476e_4_k_cu_ed48d2f8_1944824cuda3std6ranges3__45__cpo4sizeE
	.align		8
        /*00d8*/ 	.dword	_ZN41_INTERNAL_c119476e_4_k_cu_ed48d2f8_1944824cuda3std6ranges3__45__cpo5ssizeE
	.align		8
        /*00e0*/ 	.dword	_ZN41_INTERNAL_c119476e_4_k_cu_ed48d2f8_1944824cuda3std6ranges3__45__cpo8distanceE
	.align		8
        /*00e8*/ 	.dword	_ZN41_INTERNAL_c119476e_4_k_cu_ed48d2f8_1944826thrust24THRUST_300001_SM_1000_NS8cuda_cub3parE
	.align		8
        /*00f0*/ 	.dword	_ZN41_INTERNAL_c119476e_4_k_cu_ed48d2f8_1944826thrust24THRUST_300001_SM_1000_NS8cuda_cub10par_nosyncE
	.align		8
        /*00f8*/ 	.dword	_ZN41_INTERNAL_c119476e_4_k_cu_ed48d2f8_1944826thrust24THRUST_300001_SM_1000_NS6system6detail10sequential3seqE
	.align		8
        /*0100*/ 	.dword	_ZN41_INTERNAL_c119476e_4_k_cu_ed48d2f8_1944826thrust24THRUST_300001_SM_1000_NS12placeholders2_1E
	.align		8
        /*0108*/ 	.dword	_ZN41_INTERNAL_c119476e_4_k_cu_ed48d2f8_1944826thrust24THRUST_300001_SM_1000_NS12placeholders2_2E
	.align		8
        /*0110*/ 	.dword	_ZN41_INTERNAL_c119476e_4_k_cu_ed48d2f8_1944826thrust24THRUST_300001_SM_1000_NS12placeholders2_3E
	.align		8
        /*0118*/ 	.dword	_ZN41_INTERNAL_c119476e_4_k_cu_ed48d2f8_1944826thrust24THRUST_300001_SM_1000_NS12placeholders2_4E
	.align		8
        /*0120*/ 	.dword	_ZN41_INTERNAL_c119476e_4_k_cu_ed48d2f8_1944826thrust24THRUST_300001_SM_1000_NS12placeholders2_5E
	.align		8
        /*0128*/ 	.dword	_ZN41_INTERNAL_c119476e_4_k_cu_ed48d2f8_1944826thrust24THRUST_300001_SM_1000_NS12placeholders2_6E
	.align		8
        /*0130*/ 	.dword	_ZN41_INTERNAL_c119476e_4_k_cu_ed48d2f8_1944826thrust24THRUST_300001_SM_1000_NS12placeholders2_7E
	.align		8
        /*0138*/ 	.dword	_ZN41_INTERNAL_c119476e_4_k_cu_ed48d2f8_1944826thrust24THRUST_300001_SM_1000_NS12placeholders2_8E
	.align		8
        /*0140*/ 	.dword	_ZN41_INTERNAL_c119476e_4_k_cu_ed48d2f8_1944826thrust24THRUST_300001_SM_1000_NS12placeholders2_9E
	.align		8
        /*0148*/ 	.dword	_ZN41_INTERNAL_c119476e_4_k_cu_ed48d2f8_1944826thrust24THRUST_300001_SM_1000_NS12placeholders3_10E
	.align		8
        /*0150*/ 	.dword	_ZN41_INTERNAL_c119476e_4_k_cu_ed48d2f8_1944826thrust24THRUST_300001_SM_1000_NS3seqE


//--------------------- .text._ZN3cub18CUB_300001_SM_10006detail11EmptyKernelIvEEvv --------------------------
	.section	.text._ZN3cub18CUB_300001_SM_10006detail11EmptyKernelIvEEvv,"ax",@progbits
	.align	128
        .global         _ZN3cub18CUB_300001_SM_10006detail11EmptyKernelIvEEvv
        .type           _ZN3cub18CUB_300001_SM_10006detail11EmptyKernelIvEEvv,@function
        .size           _ZN3cub18CUB_300001_SM_10006detail11EmptyKernelIvEEvv,(.L_x_1 - _ZN3cub18CUB_300001_SM_10006detail11EmptyKernelIvEEvv)
        .other          _ZN3cub18CUB_300001_SM_10006detail11EmptyKernelIvEEvv,@"STO_CUDA_ENTRY STV_DEFAULT"
_ZN3cub18CUB_300001_SM_10006detail11EmptyKernelIvEEvv:
.text._ZN3cub18CUB_300001_SM_10006detail11EmptyKernelIvEEvv:
[----:B------:R-:W-:Y:S01]  /*0000*/  LDC R1, c[0x0][0x37c] ;  /* 0x0000df00ff017b82 */ /* 0x000fe20000000800 */
[----:B------:R-:W-:Y:S05]  /*0010*/  EXIT ;  /* 0x000000000000794d */ /* 0x000fea0003800000 */
.L_x_0:
[----:B------:R-:W-:-:S00]  /*0020*/  BRA `(.L_x_0) ;  /* 0xfffffffc00fc7947 */ /* 0x000fc0000383ffff */
[----:B------:R-:W-:-:S00]  /*0030*/  NOP ;  /* 0x0000000000007918 */ /* 0x000fc00000000000 */
        /* <DEDUP_REMOVED lines=12> */
.L_x_1:


//--------------------- .nv.shared.reserved.0     --------------------------
	.section	.nv.shared.reserved.0,"aw",@nobits
	.weak		__nv_reservedSMEM_offset_0_alias
	.size		__nv_reservedSMEM_offset_0_alias, 0, 64
	.other		__nv_reservedSMEM_offset_0_alias,@"STO_CUDA_RESERVED_SHARED STV_DEFAULT"
__nv_reservedSMEM_offset_0_alias:
	.zero		0
	.zero		64


//--------------------- .nv.global                --------------------------
	.section	.nv.global,"aw",@nobits
.nv.global:
	.type		_ZN41_INTERNAL_c119476e_4_k_cu_ed48d2f8_1944826thrust24THRUST_300001_SM_1000_NS3seqE,@object
	.size		_ZN41_INTERNAL_c119476e_4_k_cu_ed48d2f8_1944826thrust24THRUST_300001_SM_1000_NS3seqE,(_ZN41_INTERNAL_c119476e_4_k_cu_ed48d2f8_1944824cuda3std3__48in_placeE - _ZN41_INTERNAL_c119476e_4_k_cu_ed48d2f8_1944826thrust24THRUST_300001_SM_1000_NS3seqE)
_ZN41_INTERNAL_c119476e_4_k_cu_ed48d2f8_1944826thrust24THRUST_300001_SM_1000_NS3seqE:
	.zero		1
	.type		_ZN41_INTERNAL_c119476e_4_k_cu_ed48d2f8_1944824cuda3std3__48in_placeE,@object
	.size		_ZN41_INTERNAL_c119476e_4_k_cu_ed48d2f8_1944824cuda3std3__48in_placeE,(_ZN41_INTERNAL_c119476e_4_k_cu_ed48d2f8_1944824cuda3std6ranges3__45__cpo4sizeE - _ZN41_INTERNAL_c119476e_4_k_cu_ed48d2f8_1944824cuda3std3__48in_placeE)
_ZN41_INTERNAL_c119476e_4_k_cu_ed48d2f8_1944824cuda3std3__48in_placeE:
	.zero		1
	.type		_ZN41_INTERNAL_c119476e_4_k_cu_ed48d2f8_1944824cuda3std6ranges3__45__cpo4sizeE,@object
	.size		_ZN41_INTERNAL_c119476e_4_k_cu_ed48d2f8_1944824cuda3std6ranges3__45__cpo4sizeE,(_ZN41_INTERNAL_c119476e_4_k_cu_ed48d2f8_1944826thrust24THRUST_300001_SM_1000_NS12placeholders2_3E - _ZN41_INTERNAL_c119476e_4_k_cu_ed48d2f8_1944824cuda3std6ranges3__45__cpo4sizeE)
_ZN41_INTERNAL_c119476e_4_k_cu_ed48d2f8_1944824cuda3std6ranges3__45__cpo4sizeE:
	.zero		1
	.type		_ZN41_INTERNAL_c119476e_4_k_cu_ed48d2f8_1944826thrust24THRUST_300001_SM_1000_NS12placeholders2_3E,@object
	.size		_ZN41_INTERNAL_c119476e_4_k_cu_ed48d2f8_1944826thrust24THRUST_300001_SM_1000_NS12placeholders2_3E,(_ZN41_INTERNAL_c119476e_4_k_cu_ed48d2f8_1944824cuda3std3__45__cpo6cbeginE - _ZN41_INTERNAL_c119476e_4_k_cu_ed48d2f8_1944826thrust24THRUST_300001_SM_1000_NS12placeholders2_3E)
_ZN41_INTERNAL_c119476e_4_k_cu_ed48d2f8_1944826thrust24THRUST_300001_SM_1000_NS12placeholders2_3E:
	.zero		1
	.type		_ZN41_INTERNAL_c119476e_4_k_cu_ed48d2f8_1944824cuda3std3__45__cpo6cbeginE,@object
	.size		_ZN41_INTERNAL_c119476e_4_k_cu_ed48d2f8_1944824cuda3std3__45__cpo6cbeginE,(_ZN41_INTERNAL_c119476e_4_k_cu_ed48d2f8_1944824cuda3std6ranges3__45__cpo6cbeginE - _ZN41_INTERNAL_c119476e_4_k_cu_ed48d2f8_1944824cuda3std3__45__cpo6cbeginE)
_ZN41_INTERNAL_c119476e_4_k_cu_ed48d2f8_1944824cuda3std3__45__cpo6cbeginE:
	.zero		1
	.type		_ZN41_INTERNAL_c119476e_4_k_cu_ed48d2f8_1944824cuda3std6ranges3__45__cpo6cbeginE,@object
	.size		_ZN41_INTERNAL_c119476e_4_k_cu_ed48d2f8_1944824cuda3std6ranges3__45__cpo6cbeginE,(_ZN41_INTERNAL_c119476e_4_k_cu_ed48d2f8_1944826thrust24THRUST_300001_SM_1000_NS12placeholders2_7E - _ZN41_INTERNAL_c119476e_4_k_cu_ed48d2f8_1944824cuda3std6ranges3__45__cpo6cbeginE)
_ZN41_INTERNAL_c119476e_4_k_cu_ed48d2f8_1944824cuda3std6ranges3__45__cpo6cbeginE:
	.zero		1
	.type		_ZN41_INTERNAL_c119476e_4_k_cu_ed48d2f8_1944826thrust24THRUST_300001_SM_1000_NS12placeholders2_7E,@object
	.size		_ZN41_INTERNAL_c119476e_4_k_cu_ed48d2f8_1944826thrust24THRUST_300001_SM_1000_NS12placeholders2_7E,(_ZN41_INTERNAL_c119476e_4_k_cu_ed48d2f8_1944824cuda3std3__45__cpo7crbeginE - _ZN41_INTERNAL_c119476e_4_k_cu_ed48d2f8_1944826thrust24THRUST_300001_SM_1000_NS12placeholders2_7E)
_ZN41_INTERNAL_c119476e_4_k_cu_ed48d2f8_1944826thrust24THRUST_300001_SM_1000_NS12placeholders2_7E:
	.zero		1
	.type		_ZN41_INTERNAL_c119476e_4_k_cu_ed48d2f8_1944824cuda3std3__45__cpo7crbeginE,@object
	.size		_ZN41_INTERNAL_c119476e_4_k_cu_ed48d2f8_1944824cuda3std3__45__cpo7crbeginE,(_ZN41_INTERNAL_c119476e_4_k_cu_ed48d2f8_1944824cuda3std6ranges3__45__cpo4nextE - _ZN41_INTERNAL_c119476e_4_k_cu_ed48d2f8_1944824cuda3std3__45__cpo7crbeginE)
_ZN41_INTERNAL_c119476e_4_k_cu_ed48d2f8_1944824cuda3std3__45__cpo7crbeginE:
	.zero		1
	.type		_ZN41_INTERNAL_c119476e_4_k_cu_ed48d2f8_1944824cuda3std6ranges3__45__cpo4nextE,@object
	.size		_ZN41_INTERNAL_c119476e_4_k_cu_ed48d2f8_1944824cuda3std6ranges3__45__cpo4nextE,(_ZN41_INTERNAL_c119476e_4_k_cu_ed48d2f8_1944824cuda3std6ranges3__45__cpo4swapE - _ZN41_INTERNAL_c119476e_4_k_cu_ed48d2f8_1944824cuda3std6ranges3__45__cpo4nextE)
_ZN41_INTERNAL_c119476e_4_k_cu_ed48d2f8_1944824cuda3std6ranges3__45__cpo4nextE:
	.zero		1
	.type		_ZN41_INTERNAL_c119476e_4_k_cu_ed48d2f8_1944824cuda3std6ranges3__45__cpo4swapE,@object
	.size		_ZN41_INTERNAL_c119476e_4_k_cu_ed48d2f8_1944824cuda3std6ranges3__45__cpo4swapE,(_ZN41_INTERNAL_c119476e_4_k_cu_ed48d2f8_1944826thrust24THRUST_300001_SM_1000_NS8cuda_cub10par_nosyncE - _ZN41_INTERNAL_c119476e_4_k_cu_ed48d2f8_1944824cuda3std6ranges3__45__cpo4swapE)
_ZN41_INTERNAL_c119476e_4_k_cu_ed48d2f8_1944824cuda3std6ranges3__45__cpo4swapE:
	.zero		1
	.type		_ZN41_INTERNAL_c119476e_4_k_cu_ed48d2f8_1944826thrust24THRUST_300001_SM_1000_NS8cuda_cub10par_nosyncE,@object
	.size		_ZN41_INTERNAL_c119476e_4_k_cu_ed48d2f8_1944826thrust24THRUST_300001_SM_1000_NS8cuda_cub10par_nosyncE,(_ZN41_INTERNAL_c119476e_4_k_cu_ed48d2f8_1944826thrust24THRUST_300001_SM_1000_NS12placeholders2_9E - _ZN41_INTERNAL_c119476e_4_k_cu_ed48d2f8_1944826thrust24THRUST_300001_SM_1000_NS8cuda_cub10par_nosyncE)
_ZN41_INTERNAL_c119476e_4_k_cu_ed48d2f8_1944826thrust24THRUST_300001_SM_1000_NS8cuda_cub10par_nosyncE:
	.zero		1
	.type		_ZN41_INTERNAL_c119476e_4_k_cu_ed48d2f8_1944826thrust24THRUST_300001_SM_1000_NS12placeholders2_9E,@object
	.size		_ZN41_INTERNAL_c119476e_4_k_cu_ed48d2f8_1944826thrust24THRUST_300001_SM_1000_NS12placeholders2_9E,(_ZN41_INTERNAL_c119476e_4_k_cu_ed48d2f8_1944824cuda3std3__443_GLOBAL__N__c119476e_4_k_cu_ed48d2f8_1944826ignoreE - _ZN41_INTERNAL_c119476e_4_k_cu_ed48d2f8_1944826thrust24THRUST_300001_SM_1000_NS12placeholders2_9E)
_ZN41_INTERNAL_c119476e_4_k_cu_ed48d2f8_1944826thrust24THRUST_300001_SM_1000_NS12placeholders2_9E:
	.zero		1
	.type		_ZN41_INTERNAL_c119476e_4_k_cu_ed48d2f8_1944824cuda3std3__443_GLOBAL__N__c119476e_4_k_cu_ed48d2f8_1944826ignoreE,@object
	.size		_ZN41_INTERNAL_c119476e_4_k_cu_ed48d2f8_1944824cuda3std3__443_GLOBAL__N__c119476e_4_k_cu_ed48d2f8_1944826ignoreE,(_ZN41_INTERNAL_c119476e_4_k_cu_ed48d2f8_1944824cuda3std6ranges3__45__cpo4dataE - _ZN41_INTERNAL_c119476e_4_k_cu_ed48d2f8_1944824cuda3std3__443_GLOBAL__N__c119476e_4_k_cu_ed48d2f8_1944826ignoreE)
_ZN41_INTERNAL_c119476e_4_k_cu_ed48d2f8_1944824cuda3std3__443_GLOBAL__N__c119476e_4_k_cu_ed48d2f8_1944826ignoreE:
	.zero		1
	.type		_ZN41_INTERNAL_c119476e_4_k_cu_ed48d2f8_1944824cuda3std6ranges3__45__cpo4dataE,@object
	.size		_ZN41_INTERNAL_c119476e_4_k_cu_ed48d2f8_1944824cuda3std6ranges3__45__cpo4dataE,(_ZN41_INTERNAL_c119476e_4_k_cu_ed48d2f8_1944826thrust24THRUST_300001_SM_1000_NS12placeholders2_1E - _ZN41_INTERNAL_c119476e_4_k_cu_ed48d2f8_1944824cuda3std6ranges3__45__cpo4dataE)
_ZN41_INTERNAL_c119476e_4_k_cu_ed48d2f8_1944824cuda3std6ranges3__45__cpo4dataE:
	.zero		1
	.type		_ZN41_INTERNAL_c119476e_4_k_cu_ed48d2f8_1944826thrust24THRUST_300001_SM_1000_NS12placeholders2_1E,@object
	.size		_ZN41_INTERNAL_c119476e_4_k_cu_ed48d2f8_1944826thrust24THRUST_300001_SM_1000_NS12placeholders2_1E,(_ZN41_INTERNAL_c119476e_4_k_cu_ed48d2f8_1944824cuda3std3__45__cpo5beginE - _ZN41_INTERNAL_c119476e_4_k_cu_ed48d2f8_1944826thrust24THRUST_300001_SM_1000_NS12placeholders2_1E)
_ZN41_INTERNAL_c119476e_4_k_cu_ed48d2f8_1944826thrust24THRUST_300001_SM_1000_NS12placeholders2_1E:
	.zero		1
	.type		_ZN41_INTERNAL_c119476e_4_k_cu_ed48d2f8_1944824cuda3std3__45__cpo5beginE,@object
	.size		_ZN41_INTERNAL_c119476e_4_k_cu_ed48d2f8_1944824cuda3std3__45__cpo5beginE,(_ZN41_INTERNAL_c119476e_4_k_cu_ed48d2f8_1944824cuda3std6ranges3__45__cpo5beginE - _ZN41_INTERNAL_c119476e_4_k_cu_ed48d2f8_1944824cuda3std3__45__cpo5beginE)
_ZN41_INTERNAL_c119476e_4_k_cu_ed48d2f8_1944824cuda3std3__45__cpo5beginE:
	.zero		1
	.type		_ZN41_INTERNAL_c119476e_4_k_cu_ed48d2f8_1944824cuda3std6ranges3__45__cpo5beginE,@object
	.size		_ZN41_INTERNAL_c119476e_4_k_cu_ed48d2f8_1944824cuda3std6ranges3__45__cpo5beginE,(_ZN41_INTERNAL_c119476e_4_k_cu_ed48d2f8_1944826thrust24THRUST_300001_SM_1000_NS12placeholders2_5E - _ZN41_INTERNAL_c119476e_4_k_cu_ed48d2f8_1944824cuda3std6ranges3__45__cpo5beginE)
_ZN41_INTERNAL_c119476e_4_k_cu_ed48d2f8_1944824cuda3std6ranges3__45__cpo5beginE:
	.zero		1
	.type		_ZN41_INTERNAL_c119476e_4_k_cu_ed48d2f8_1944826thrust24THRUST_300001_SM_1000_NS12placeholders2_5E,@object
	.size		_ZN41_INTERNAL_c119476e_4_k_cu_ed48d2f8_1944826thrust24THRUST_300001_SM_1000_NS12placeholders2_5E,(_ZN41_INTERNAL_c119476e_4_k_cu_ed48d2f8_1944824cuda3std3__45__cpo6rbeginE - _ZN41_INTERNAL_c119476e_4_k_cu_ed48d2f8_1944826thrust24THRUST_300001_SM_1000_NS12placeholders2_5E)
_ZN41_INTERNAL_c119476e_4_k_cu_ed48d2f8_1944826thrust24THRUST_300001_SM_1000_NS12placeholders2_5E:
	.zero		1
	.type		_ZN41_INTERNAL_c119476e_4_k_cu_ed48d2f8_1944824cuda3std3__45__cpo6rbeginE,@object
	.size		_ZN41_INTERNAL_c119476e_4_k_cu_ed48d2f8_1944824cuda3std3__45__cpo6rbeginE,(_ZN41_INTERNAL_c119476e_4_k_cu_ed48d2f8_1944824cuda3std6ranges3__45__cpo7advanceE - _ZN41_INTERNAL_c119476e_4_k_cu_ed48d2f8_1944824cuda3std3__45__cpo6rbeginE)
_ZN41_INTERNAL_c119476e_4_k_cu_ed48d2f8_1944824cuda3std3__45__cpo6rbeginE:
	.zero		1
	.type		_ZN41_INTERNAL_c119476e_4_k_cu_ed48d2f8_1944824cuda3std6ranges3__45__cpo7advanceE,@object
	.size		_ZN41_INTERNAL_c119476e_4_k_cu_ed48d2f8_1944824cuda3std6ranges3__45__cpo7advanceE,(_ZN41_INTERNAL_c119476e_4_k_cu_ed48d2f8_1944824cuda3std3__47nulloptE - _ZN41_INTERNAL_c119476e_4_k_cu_ed48d2f8_1944824cuda3std6ranges3__45__cpo7advanceE)
_ZN41_INTERNAL_c119476e_4_k_cu_ed48d2f8_1944824cuda3std6ranges3__45__cpo7advanceE:
	.zero		1
	.type		_ZN41_INTERNAL_c119476e_4_k_cu_ed48d2f8_1944824cuda3std3__47nulloptE,@object
	.size		_ZN41_INTERNAL_c119476e_4_k_cu_ed48d2f8_1944824cuda3std3__47nulloptE,(_ZN41_INTERNAL_c119476e_4_k_cu_ed48d2f8_1944824cuda3std6ranges3__45__cpo8distanceE - _ZN41_INTERNAL_c119476e_4_k_cu_ed48d2f8_1944824cuda3std3__47nulloptE)
_ZN41_INTERNAL_c119476e_4_k_cu_ed48d2f8_1944824cuda3std3__47nulloptE:
	.zero		1
	.type		_ZN41_INTERNAL_c119476e_4_k_cu_ed48d2f8_1944824cuda3std6ranges3__45__cpo8distanceE,@object
	.size		_ZN41_INTERNAL_c119476e_4_k_cu_ed48d2f8_1944824cuda3std6ranges3__45__cpo8distanceE,(_ZN41_INTERNAL_c119476e_4_k_cu_ed48d2f8_1944826thrust24THRUST_300001_SM_1000_NS12placeholders3_10E - _ZN41_INTERNAL_c119476e_4_k_cu_ed48d2f8_1944824cuda3std6ranges3__45__cpo8distanceE)
_ZN41_INTERNAL_c119476e_4_k_cu_ed48d2f8_1944824cuda3std6ranges3__45__cpo8distanceE:
	.zero		1
	.type		_ZN41_INTERNAL_c119476e_4_k_cu_ed48d2f8_1944826thrust24THRUST_300001_SM_1000_NS12placeholders3_10E,@object
	.size		_ZN41_INTERNAL_c119476e_4_k_cu_ed48d2f8_1944826thrust24THRUST_300001_SM_1000_NS12placeholders3_10E,(_ZN41_INTERNAL_c119476e_4_k_cu_ed48d2f8_1944824cuda3std3__419piecewise_constructE - _ZN41_INTERNAL_c119476e_4_k_cu_ed48d2f8_1944826thrust24THRUST_300001_SM_1000_NS12placeholders3_10E)
_ZN41_INTERNAL_c119476e_4_k_cu_ed48d2f8_1944826thrust24THRUST_300001_SM_1000_NS12placeholders3_10E:
	.zero		1
	.type		_ZN41_INTERNAL_c119476e_4_k_cu_ed48d2f8_1944824cuda3std3__419piecewise_constructE,@object
	.size		_ZN41_INTERNAL_c119476e_4_k_cu_ed48d2f8_1944824cuda3std3__419piecewise_constructE,(_ZN41_INTERNAL_c119476e_4_k_cu_ed48d2f8_1944824cuda3std6ranges3__45__cpo5cdataE - _ZN41_INTERNAL_c119476e_4_k_cu_ed48d2f8_1944824cuda3std3__419piecewise_constructE)
_ZN41_INTERNAL_c119476e_4_k_cu_ed48d2f8_1944824cuda3std3__419piecewise_constructE:
	.zero		1
	.type		_ZN41_INTERNAL_c119476e_4_k_cu_ed48d2f8_1944824cuda3std6ranges3__45__cpo5cdataE,@object
	.size		_ZN41_INTERNAL_c119476e_4_k_cu_ed48d2f8_1944824cuda3std6ranges3__45__cpo5cdataE,(_ZN41_INTERNAL_c119476e_4_k_cu_ed48d2f8_1944826thrust24THRUST_300001_SM_1000_NS12placeholders2_2E - _ZN41_INTERNAL_c119476e_4_k_cu_ed48d2f8_1944824cuda3std6ranges3__45__cpo5cdataE)
_ZN41_INTERNAL_c119476e_4_k_cu_ed48d2f8_1944824cuda3std6ranges3__45__cpo5cdataE:
	.zero		1
	.type		_ZN41_INTERNAL_c119476e_4_k_cu_ed48d2f8_1944826thrust24THRUST_300001_SM_1000_NS12placeholders2_2E,@object
	.size		_ZN41_INTERNAL_c119476e_4_k_cu_ed48d2f8_1944826thrust24THRUST_300001_SM_1000_NS12placeholders2_2E,(_ZN41_INTERNAL_c119476e_4_k_cu_ed48d2f8_1944824cuda3std3__45__cpo3endE - _ZN41_INTERNAL_c119476e_4_k_cu_ed48d2f8_1944826thrust24THRUST_300001_SM_1000_NS12placeholders2_2E)
_ZN41_INTERNAL_c119476e_4_k_cu_ed48d2f8_1944826thrust24THRUST_300001_SM_1000_NS12placeholders2_2E:
	.zero		1
	.type		_ZN41_INTERNAL_c119476e_4_k_cu_ed48d2f8_1944824cuda3std3__45__cpo3endE,@object
	.size		_ZN41_INTERNAL_c119476e_4_k_cu_ed48d2f8_1944824cuda3std3__45__cpo3endE,(_ZN41_INTERNAL_c119476e_4_k_cu_ed48d2f8_1944824cuda3std6ranges3__45__cpo3endE - _ZN41_INTERNAL_c119476e_4_k_cu_ed48d2f8_1944824cuda3std3__45__cpo3endE)
_ZN41_INTERNAL_c119476e_4_k_cu_ed48d2f8_1944824cuda3std3__45__cpo3endE:
	.zero		1
	.type		_ZN41_INTERNAL_c119476e_4_k_cu_ed48d2f8_1944824cuda3std6ranges3__45__cpo3endE,@object
	.size		_ZN41_INTERNAL_c119476e_4_k_cu_ed48d2f8_1944824cuda3std6ranges3__45__cpo3endE,(_ZN41_INTERNAL_c119476e_4_k_cu_ed48d2f8_1944826thrust24THRUST_300001_SM_1000_NS12placeholders2_6E - _ZN41_INTERNAL_c119476e_4_k_cu_ed48d2f8_1944824cuda3std6ranges3__45__cpo3endE)
_ZN41_INTERNAL_c119476e_4_k_cu_ed48d2f8_1944824cuda3std6ranges3__45__cpo3endE:
	.zero		1
	.type		_ZN41_INTERNAL_c119476e_4_k_cu_ed48d2f8_1944826thrust24THRUST_300001_SM_1000_NS12placeholders2_6E,@object
	.size		_ZN41_INTERNAL_c119476e_4_k_cu_ed48d2f8_1944826thrust24THRUST_300001_SM_1000_NS12placeholders2_6E,(_ZN41_INTERNAL_c119476e_4_k_cu_ed48d2f8_1944824cuda3std3__45__cpo4rendE - _ZN41_INTERNAL_c119476e_4_k_cu_ed48d2f8_1944826thrust24THRUST_300001_SM_1000_NS12placeholders2_6E)
_ZN41_INTERNAL_c119476e_4_k_cu_ed48d2f8_1944826thrust24THRUST_300001_SM_1000_NS12placeholders2_6E:
	.zero		1
	.type		_ZN41_INTERNAL_c119476e_4_k_cu_ed48d2f8_1944824cuda3std3__45__cpo4rendE,@object
	.size		_ZN41_INTERNAL_c119476e_4_k_cu_ed48d2f8_1944824cuda3std3__45__cpo4rendE,(_ZN41_INTERNAL_c119476e_4_k_cu_ed48d2f8_1944824cuda3std6ranges3__45__cpo9iter_swapE - _ZN41_INTERNAL_c119476e_4_k_cu_ed48d2f8_1944824cuda3std3__45__cpo4rendE)
_ZN41_INTERNAL_c119476e_4_k_cu_ed48d2f8_1944824cuda3std3__45__cpo4rendE:
	.zero		1
	.type		_ZN41_INTERNAL_c119476e_4_k_cu_ed48d2f8_1944824cuda3std6ranges3__45__cpo9iter_swapE,@object
	.size		_ZN41_INTERNAL_c119476e_4_k_cu_ed48d2f8_1944824cuda3std6ranges3__45__cpo9iter_swapE,(_ZN41_INTERNAL_c119476e_4_k_cu_ed48d2f8_1944824cuda3std3__48unexpectE - _ZN41_INTERNAL_c119476e_4_k_cu_ed48d2f8_1944824cuda3std6ranges3__45__cpo9iter_swapE)
_ZN41_INTERNAL_c119476e_4_k_cu_ed48d2f8_1944824cuda3std6ranges3__45__cpo9iter_swapE:
	.zero		1
	.type		_ZN41_INTERNAL_c119476e_4_k_cu_ed48d2f8_1944824cuda3std3__48unexpectE,@object
	.size		_ZN41_INTERNAL_c119476e_4_k_cu_ed48d2f8_1944824cuda3std3__48unexpectE,(_ZN41_INTERNAL_c119476e_4_k_cu_ed48d2f8_1944826thrust24THRUST_300001_SM_1000_NS8cuda_cub3parE - _ZN41_INTERNAL_c119476e_4_k_cu_ed48d2f8_1944824cuda3std3__48unexpectE)
_ZN41_INTERNAL_c119476e_4_k_cu_ed48d2f8_1944824cuda3std3__48unexpectE:
	.zero		1
	.type		_ZN41_INTERNAL_c119476e_4_k_cu_ed48d2f8_1944826thrust24THRUST_300001_SM_1000_NS8cuda_cub3parE,@object
	.size		_ZN41_INTERNAL_c119476e_4_k_cu_ed48d2f8_1944826thrust24THRUST_300001_SM_1000_NS8cuda_cub3parE,(_ZN41_INTERNAL_c119476e_4_k_cu_ed48d2f8_1944826thrust24THRUST_300001_SM_1000_NS12placeholders2_4E - _ZN41_INTERNAL_c119476e_4_k_cu_ed48d2f8_1944826thrust24THRUST_300001_SM_1000_NS8cuda_cub3parE)
_ZN41_INTERNAL_c119476e_4_k_cu_ed48d2f8_1944826thrust24THRUST_300001_SM_1000_NS8cuda_cub3parE:
	.zero		1
	.type		_ZN41_INTERNAL_c119476e_4_k_cu_ed48d2f8_1944826thrust24THRUST_300001_SM_1000_NS12placeholders2_4E,@object
	.size		_ZN41_INTERNAL_c119476e_4_k_cu_ed48d2f8_1944826thrust24THRUST_300001_SM_1000_NS12placeholders2_4E,(_ZN41_INTERNAL_c119476e_4_k_cu_ed48d2f8_1944824cuda3std3__45__cpo4cendE - _ZN41_INTERNAL_c119476e_4_k_cu_ed48d2f8_1944826thrust24THRUST_300001_SM_1000_NS12placeholders2_4E)
_ZN41_INTERNAL_c119476e_4_k_cu_ed48d2f8_1944826thrust24THRUST_300001_SM_1000_NS12placeholders2_4E:
	.zero		1
	.type		_ZN41_INTERNAL_c119476e_4_k_cu_ed48d2f8_1944824cuda3std3__45__cpo4cendE,@object
	.size		_ZN41_INTERNAL_c119476e_4_k_cu_ed48d2f8_1944824cuda3std3__45__cpo4cendE,(_ZN41_INTERNAL_c119476e_4_k_cu_ed48d2f8_1944824cuda3std6ranges3__45__cpo4cendE - _ZN41_INTERNAL_c119476e_4_k_cu_ed48d2f8_1944824cuda3std3__45__cpo4cendE)
_ZN41_INTERNAL_c119476e_4_k_cu_ed48d2f8_1944824cuda3std3__45__cpo4cendE:
	.zero		1
	.type		_ZN41_INTERNAL_c119476e_4_k_cu_ed48d2f8_1944824cuda3std6ranges3__45__cpo4cendE,@object
	.size		_ZN41_INTERNAL_c119476e_4_k_cu_ed48d2f8_1944824cuda3std6ranges3__45__cpo4cendE,(_ZN41_INTERNAL_c119476e_4_k_cu_ed48d2f8_1944824cuda3std3__420unreachable_sentinelE - _ZN41_INTERNAL_c119476e_4_k_cu_ed48d2f8_1944824cuda3std6ranges3__45__cpo4cendE)
_ZN41_INTERNAL_c119476e_4_k_cu_ed48d2f8_1944824cuda3std6ranges3__45__cpo4cendE:
	.zero		1
	.type		_ZN41_INTERNAL_c119476e_4_k_cu_ed48d2f8_1944824cuda3std3__420unreachable_sentinelE,@object
	.size		_ZN41_INTERNAL_c119476e_4_k_cu_ed48d2f8_1944824cuda3std3__420unreachable_sentinelE,(_ZN41_INTERNAL_c119476e_4_k_cu_ed48d2f8_1944824cuda3std6ranges3__45__cpo5ssizeE - _ZN41_INTERNAL_c119476e_4_k_cu_ed48d2f8_1944824cuda3std3__420unreachable_sentinelE)
_ZN41_INTERNAL_c119476e_4_k_cu_ed48d2f8_1944824cuda3std3__420unreachable_sentinelE:
	.zero		1
	.type		_ZN41_INTERNAL_c119476e_4_k_cu_ed48d2f8_1944824cuda3std6ranges3__45__cpo5ssizeE,@object
	.size		_ZN41_INTERNAL_c119476e_4_k_cu_ed48d2f8_1944824cuda3std6ranges3__45__cpo5ssizeE,(_ZN41_INTERNAL_c119476e_4_k_cu_ed48d2f8_1944826thrust24THRUST_300001_SM_1000_NS12placeholders2_8E - _ZN41_INTERNAL_c119476e_4_k_cu_ed48d2f8_1944824cuda3std6ranges3__45__cpo5ssizeE)
_ZN41_INTERNAL_c119476e_4_k_cu_ed48d2f8_1944824cuda3std6ranges3__45__cpo5ssizeE:
	.zero		1
	.type		_ZN41_INTERNAL_c119476e_4_k_cu_ed48d2f8_1944826thrust24THRUST_300001_SM_1000_NS12placeholders2_8E,@object
	.size		_ZN41_INTERNAL_c119476e_4_k_cu_ed48d2f8_1944826thrust24THRUST_300001_SM_1000_NS12placeholders2_8E,(_ZN41_INTERNAL_c119476e_4_k_cu_ed48d2f8_1944824cuda3std3__45__cpo5crendE - _ZN41_INTERNAL_c119476e_4_k_cu_ed48d2f8_1944826thrust24THRUST_300001_SM_1000_NS12placeholders2_8E)
_ZN41_INTERNAL_c119476e_4_k_cu_ed48d2f8_1944826thrust24THRUST_300001_SM_1000_NS12placeholders2_8E:
	.zero		1
	.type		_ZN41_INTERNAL_c119476e_4_k_cu_ed48d2f8_1944824cuda3std3__45__cpo5crendE,@object
	.size		_ZN41_INTERNAL_c119476e_4_k_cu_ed48d2f8_1944824cuda3std3__45__cpo5crendE,(_ZN41_INTERNAL_c119476e_4_k_cu_ed48d2f8_1944824cuda3std6ranges3__45__cpo4prevE - _ZN41_INTERNAL_c119476e_4_k_cu_ed48d2f8_1944824cuda3std3__45__cpo5crendE)
_ZN41_INTERNAL_c119476e_4_k_cu_ed48d2f8_1944824cuda3std3__45__cpo5crendE:
	.zero		1
	.type		_ZN41_INTERNAL_c119476e_4_k_cu_ed48d2f8_1944824cuda3std6ranges3__45__cpo4prevE,@object
	.size		_ZN41_INTERNAL_c119476e_4_k_cu_ed48d2f8_1944824cuda3std6ranges3__45__cpo4prevE,(_ZN41_INTERNAL_c119476e_4_k_cu_ed48d2f8_1944824cuda3std6ranges3__45__cpo9iter_moveE - _ZN41_INTERNAL_c119476e_4_k_cu_ed48d2f8_1944824cuda3std6ranges3__45__cpo4prevE)
_ZN41_INTERNAL_c119476e_4_k_cu_ed48d2f8_1944824cuda3std6ranges3__45__cpo4prevE:
	.zero		1
	.type		_ZN41_INTERNAL_c119476e_4_k_cu_ed48d2f8_1944824cuda3std6ranges3__45__cpo9iter_moveE,@object
	.size		_ZN41_INTERNAL_c119476e_4_k_cu_ed48d2f8_1944824cuda3std6ranges3__45__cpo9iter_moveE,(_ZN41_INTERNAL_c119476e_4_k_cu_ed48d2f8_1944826thrust24THRUST_300001_SM_1000_NS6system6detail10sequential3seqE - _ZN41_INTERNAL_c119476e_4_k_cu_ed48d2f8_1944824cuda3std6ranges3__45__cpo9iter_moveE)
_ZN41_INTERNAL_c119476e_4_k_cu_ed48d2f8_1944824cuda3std6ranges3__45__cpo9iter_moveE:
	.zero		1
	.type		_ZN41_INTERNAL_c119476e_4_k_cu_ed48d2f8_1944826thrust24THRUST_300001_SM_1000_NS6system6detail10sequential3seqE,@object
	.size		_ZN41_INTERNAL_c119476e_4_k_cu_ed48d2f8_1944826thrust24THRUST_300001_SM_1000_NS6system6detail10sequential3seqE,(.L_31 - _ZN41_INTERNAL_c119476e_4_k_cu_ed48d2f8_1944826thrust24THRUST_300001_SM_1000_NS6system6detail10sequential3seqE)
_ZN41_INTERNAL_c119476e_4_k_cu_ed48d2f8_1944826thrust24THRUST_300001_SM_1000_NS6system6detail10sequential3seqE:
	.zero		1
.L_31:


//--------------------- .nv.constant0._ZN3cub18CUB_300001_SM_10006detail11EmptyKernelIvEEvv --------------------------
	.section	.nv.constant0._ZN3cub18CUB_300001_SM_10006detail11EmptyKernelIvEEvv,"a",@progbits
	.sectionflags	@""
	.align	4
.nv.constant0._ZN3cub18CUB_300001_SM_10006detail11EmptyKernelIvEEvv:
	.zero		896


//--------------------- SYMBOLS --------------------------

	.type		.nv.reservedSmem.offset0,@object
	.size		.nv.reservedSmem.offset0,0x4
